	.headerflags	@"EF_CUDA_TEXMODE_UNIFIED EF_CUDA_64BIT_ADDRESS EF_CUDA_ACCELERATORS EF_CUDA_SM90 EF_CUDA_VIRTUAL_SM(EF_CUDA_SM90)"
	.elftype	@"ET_EXEC"


//--------------------- .nv.info                  --------------------------
	.section	.nv.info,"",@"SHT_CUDA_INFO"
	.align	4


	//----- nvinfo : EIATTR_REGCOUNT
	.align		4
        /*0000*/ 	.byte	0x04, 0x2f
        /*0002*/ 	.short	(.L_3 - .L_2)
	.align		4
.L_2:
        /*0004*/ 	.word	index@(triton_poi_fused_clamp_div_linalg_vector_norm_mul_0)
        /*0008*/ 	.word	0x00000012


	//----- nvinfo : EIATTR_MIN_STACK_SIZE
	.align		4
.L_3:
        /*000c*/ 	.byte	0x04, 0x12
        /*000e*/ 	.short	(.L_5 - .L_4)
	.align		4
.L_4:
        /*0010*/ 	.word	index@(triton_poi_fused_clamp_div_linalg_vector_norm_mul_0)
        /*0014*/ 	.word	0x00000000


	//----- nvinfo : EIATTR_FRAME_SIZE
	.align		4
.L_5:
        /*0018*/ 	.byte	0x04, 0x11
        /*001a*/ 	.short	(.L_7 - .L_6)
	.align		4
.L_6:
        /*001c*/ 	.word	index@(triton_poi_fused_clamp_div_linalg_vector_norm_mul_0)
        /*0020*/ 	.word	0x00000000


	//----- nvinfo : EIATTR_MIN_STACK_SIZE
	.align		4
.L_7:
        /*0024*/ 	.byte	0x04, 0x12
        /*0026*/ 	.short	(.L_9 - .L_8)
	.align		4
.L_8:
        /*0028*/ 	.word	index@(triton_poi_fused_clamp_div_linalg_vector_norm_mul_0)
        /*002c*/ 	.word	0x00000000
.L_9:


//--------------------- .nv.info.triton_poi_fused_clamp_div_linalg_vector_norm_mul_0 --------------------------
	.section	.nv.info.triton_poi_fused_clamp_div_linalg_vector_norm_mul_0,"",@"SHT_CUDA_INFO"
	.sectionflags	@""
	.align	4


	//----- nvinfo : EIATTR_CUDA_API_VERSION
	.align		4
        /*0000*/ 	.byte	0x04, 0x37
        /*0002*/ 	.short	(.L_11 - .L_10)
.L_10:
        /*0004*/ 	.word	0x0000007c


	//----- nvinfo : EIATTR_KPARAM_INFO
	.align		4
.L_11:
        /*0008*/ 	.byte	0x04, 0x17
        /*000a*/ 	.short	(.L_13 - .L_12)
.L_12:
        /*000c*/ 	.word	0x00000000
        /*0010*/ 	.short	0x0003
        /*0012*/ 	.short	0x0018
        /*0014*/ 	.byte	0x00, 0xf0, 0x11, 0x00


	//----- nvinfo : EIATTR_KPARAM_INFO
	.align		4
.L_13:
        /*0018*/ 	.byte	0x04, 0x17
        /*001a*/ 	.short	(.L_15 - .L_14)
.L_14:
        /*001c*/ 	.word	0x00000000
        /*0020*/ 	.short	0x0002
        /*0022*/ 	.short	0x0010
        /*0024*/ 	.byte	0x00, 0xf4, 0x21, 0x00


	//----- nvinfo : EIATTR_KPARAM_INFO
	.align		4
.L_15:
        /*0028*/ 	.byte	0x04, 0x17
        /*002a*/ 	.short	(.L_17 - .L_16)
.L_16:
        /*002c*/ 	.word	0x00000000
        /*0030*/ 	.short	0x0001
        /*0032*/ 	.short	0x0008
        /*0034*/ 	.byte	0x00, 0xf4, 0x21, 0x00


	//----- nvinfo : EIATTR_KPARAM_INFO
	.align		4
.L_17:
        /*0038*/ 	.byte	0x04, 0x17
        /*003a*/ 	.short	(.L_19 - .L_18)
.L_18:
        /*003c*/ 	.word	0x00000000
        /*0040*/ 	.short	0x0000
        /*0042*/ 	.short	0x0000
        /*0044*/ 	.byte	0x00, 0xf4, 0x21, 0x00


	//----- nvinfo : EIATTR_SPARSE_MMA_MASK
	.align		4
.L_19:
        /*0048*/ 	.byte	0x03, 0x50
        /*004a*/ 	.short	0x0000


	//----- nvinfo : EIATTR_MAXREG_COUNT
	.align		4
        /*004c*/ 	.byte	0x03, 0x1b
        /*004e*/ 	.short	0x00ff


	//----- nvinfo : EIATTR_EXIT_INSTR_OFFSETS
	.align		4
        /*0050*/ 	.byte	0x04, 0x1c
        /*0052*/ 	.short	(.L_21 - .L_20)


	//   ....[0]....
.L_20:
        /*0054*/ 	.word	0x000002f0


	//   ....[1]....
        /*0058*/ 	.word	0x00000310


	//----- nvinfo : EIATTR_REQNTID
	.align		4
.L_21:
        /*005c*/ 	.byte	0x04, 0x10
        /*005e*/ 	.short	(.L_23 - .L_22)
.L_22:
        /*0060*/ 	.word	0x00000080
        /*0064*/ 	.word	0x00000001
        /*0068*/ 	.word	0x00000001


	//----- nvinfo : EIATTR_CBANK_PARAM_SIZE
	.align		4
.L_23:
        /*006c*/ 	.byte	0x03, 0x19
        /*006e*/ 	.short	0x001c


	//----- nvinfo : EIATTR_PARAM_CBANK
	.align		4
        /*0070*/ 	.byte	0x04, 0x0a
        /*0072*/ 	.short	(.L_25 - .L_24)
	.align		4
.L_24:
        /*0074*/ 	.word	index@(.nv.constant0.triton_poi_fused_clamp_div_linalg_vector_norm_mul_0)
        /*0078*/ 	.short	0x0210
        /*007a*/ 	.short	0x001c


	//----- nvinfo : EIATTR_SW_WAR
	.align		4
.L_25:
        /*007c*/ 	.byte	0x04, 0x36
        /*007e*/ 	.short	(.L_27 - .L_26)
.L_26:
        /*0080*/ 	.word	0x00000008
.L_27:


//--------------------- .nv.callgraph             --------------------------
	.section	.nv.callgraph,"",@"SHT_CUDA_CALLGRAPH"
	.align	4
	.sectionentsize	8
	.align		4
        /*0000*/ 	.word	0x00000000
	.align		4
        /*0004*/ 	.word	0xffffffff
	.align		4
        /*0008*/ 	.word	0x00000000
	.align		4
        /*000c*/ 	.word	0xfffffffe
	.align		4
        /*0010*/ 	.word	0x00000000
	.align		4
        /*0014*/ 	.word	0xfffffffd
	.align		4
        /*0018*/ 	.word	0x00000000
	.align		4
        /*001c*/ 	.word	0xfffffffc


//--------------------- .nv.constant4             --------------------------
	.section	.nv.constant4,"a",@progbits
	.align	8
	.align		8
.nv.constant4:
        /*0000*/ 	.dword	_$_str
	.align		8
        /*0008*/ 	.dword	_$_str_$_2


//--------------------- .text.triton_poi_fused_clamp_div_linalg_vector_norm_mul_0 --------------------------
	.section	.text.triton_poi_fused_clamp_div_linalg_vector_norm_mul_0,"ax",@progbits
	.align	128
        .global         triton_poi_fused_clamp_div_linalg_vector_norm_mul_0
        .type           triton_poi_fused_clamp_div_linalg_vector_norm_mul_0,@function
        .size           triton_poi_fused_clamp_div_linalg_vector_norm_mul_0,(.L_x_1 - triton_poi_fused_clamp_div_linalg_vector_norm_mul_0)
        .other          triton_poi_fused_clamp_div_linalg_vector_norm_mul_0,@"STO_CUDA_ENTRY STV_DEFAULT"
triton_poi_fused_clamp_div_linalg_vector_norm_mul_0:
.text.triton_poi_fused_clamp_div_linalg_vector_norm_mul_0:
[----:B------:R-:W0:Y:S02]  /*0000*/  LDC R1, c[0x0][0x28] ;  /* 0x00000a00ff017b82 */ /* 0x000e240000000800 */
[----:B------:R-:W1:Y:S01]  /*0010*/  S2R R0, SR_TID.X ;  /* 0x0000000000007919 */ /* 0x000e620000002100 */
[----:B------:R-:W2:Y:S01]  /*0020*/  LDC.64 R2, c[0x0][0x210] ;  /* 0x00008400ff027b82 */ /* 0x000ea20000000a00 */
[----:B------:R-:W-:Y:S01]  /*0030*/  CS2R R10, SRZ ;  /* 0x00000000000a7805 */ /* 0x000fe2000001ff00 */
[----:B------:R-:W-:Y:S01]  /*0040*/  HFMA2.MMA R8, -RZ, RZ, 0, 0 ;  /* 0x00000000ff087435 */ /* 0x000fe200000001ff */
[----:B------:R-:W3:Y:S01]  /*0050*/  S2R R5, SR_CTAID.X ;  /* 0x0000000000057919 */ /* 0x000ee20000002500 */
[----:B------:R-:W-:Y:S01]  /*0060*/  ULDC.64 UR4, c[0x0][0x208] ;  /* 0x0000820000047ab9 */ /* 0x000fe20000000a00 */
[----:B------:R-:W-:-:S03]  /*0070*/  MOV R12, RZ ;  /* 0x000000ff000c7202 */ /* 0x000fc60000000f00 */
[----:B------:R-:W4:Y:S01]  /*0080*/  LDC.64 R6, c[0x0][0x218] ;  /* 0x00008600ff067b82 */ /* 0x000f220000000a00 */
[----:B-1----:R-:W-:-:S04]  /*0090*/  LOP3.LUT R0, R0, 0x7f, RZ, 0xc0, !PT ;  /* 0x0000007f00007812 */ /* 0x002fc800078ec0ff */
[----:B---3--:R-:W-:-:S04]  /*00a0*/  LEA R0, R5, R0, 0x7 ;  /* 0x0000000005007211 */ /* 0x008fc800078e38ff */
[----:B------:R-:W-:Y:S02]  /*00b0*/  SHF.R.S32.HI R5, RZ, 0x1f, R0 ;  /* 0x0000001fff057819 */ /* 0x000fe40000011400 */
[----:B------:R-:W-:Y:S02]  /*00c0*/  ISETP.GE.AND P0, PT, R0, 0x100, PT ;  /* 0x000001000000780c */ /* 0x000fe40003f06270 */
[----:B------:R-:W-:-:S04]  /*00d0*/  LEA.HI R5, R5, R0, RZ, 0x2 ;  /* 0x0000000005057211 */ /* 0x000fc800078f10ff */
[----:B------:R-:W-:-:S05]  /*00e0*/  LOP3.LUT R9, R5, 0xfffffffc, RZ, 0xc0, !PT ;  /* 0xfffffffc05097812 */ /* 0x000fca00078ec0ff */
[----:B--2---:R-:W-:-:S05]  /*00f0*/  IMAD.WIDE R4, R9, 0x4, R2 ;  /* 0x0000000409047825 */ /* 0x004fca00078e0202 */
[----:B------:R-:W2:Y:S04]  /*0100*/  @!P0 LDG.E.EL R10, desc[UR4][R4.64+0x4] ;  /* 0x00000404040a8981 */ /* 0x000ea8000c2e1900 */
[----:B------:R-:W3:Y:S04]  /*0110*/  @!P0 LDG.E.EL R8, desc[UR4][R4.64] ;  /* 0x0000000404088981 */ /* 0x000ee8000c2e1900 */
[----:B------:R-:W5:Y:S04]  /*0120*/  @!P0 LDG.E.EL R11, desc[UR4][R4.64+0x8] ;  /* 0x00000804040b8981 */ /* 0x000f68000c2e1900 */
[----:B------:R-:W5:Y:S01]  /*0130*/  @!P0 LDG.E.EL R12, desc[UR4][R4.64+0xc] ;  /* 0x00000c04040c8981 */ /* 0x000f62000c2e1900 */
[----:B------:R-:W-:Y:S01]  /*0140*/  HFMA2.MMA R15, -RZ, RZ, 0, 0 ;  /* 0x00000000ff0f7435 */ /* 0x000fe200000001ff */
[----:B------:R-:W-:Y:S01]  /*0150*/  IMAD.WIDE R2, R0, 0x4, R2 ;  /* 0x0000000400027825 */ /* 0x000fe200078e0202 */
[----:B------:R-:W-:-:S08]  /*0160*/  IADD3 R9, R0, -R9, RZ ;  /* 0x8000000900097210 */ /* 0x000fd00007ffe0ff */
[----:B------:R1:W5:Y:S01]  /*0170*/  @!P0 LDG.E R15, desc[UR4][R2.64] ;  /* 0x00000004020f8981 */ /* 0x000362000c1e1900 */
[----:B----4-:R-:W-:Y:S01]  /*0180*/  IMAD.WIDE R6, R9, 0x4, R6 ;  /* 0x0000000409067825 */ /* 0x010fe200078e0206 */
[----:B------:R-:W-:-:S06]  /*0190*/  MOV R9, RZ ;  /* 0x000000ff00097202 */ /* 0x000fcc0000000f00 */
[----:B------:R4:W4:Y:S01]  /*01a0*/  @!P0 LDG.E.EL R9, desc[UR4][R6.64] ;  /* 0x0000000406098981 */ /* 0x000922000c2e1900 */
[----:B-1----:R-:W1:Y:S02]  /*01b0*/  LDC.64 R2, c[0x0][0x220] ;  /* 0x00008800ff027b82 */ /* 0x002e640000000a00 */
[----:B-1----:R-:W-:-:S04]  /*01c0*/  IMAD.WIDE R2, R0, 0x4, R2 ;  /* 0x0000000400027825 */ /* 0x002fc800078e0202 */
[----:B--2---:R-:W-:-:S04]  /*01d0*/  FMUL R13, R10, R10 ;  /* 0x0000000a0a0d7220 */ /* 0x004fc80000400000 */
[----:B---3--:R-:W-:-:S04]  /*01e0*/  FFMA R8, R8, R8, R13 ;  /* 0x0000000808087223 */ /* 0x008fc8000000000d */
[----:B-----5:R-:W-:-:S04]  /*01f0*/  FFMA R11, R11, R11, R8 ;  /* 0x0000000b0b0b7223 */ /* 0x020fc80000000008 */
[----:B------:R-:W-:-:S06]  /*0200*/  FFMA R11, R12, R12, R11 ;  /* 0x0000000c0c0b7223 */ /* 0x000fcc000000000b */
[----:B------:R-:W1:Y:S02]  /*0210*/  MUFU.SQRT R11, R11 ;  /* 0x0000000b000b7308 */ /* 0x000e640000002000 */
[----:B-1----:R-:W-:-:S05]  /*0220*/  FMUL R4, R11, 0.5 ;  /* 0x3f0000000b047820 */ /* 0x002fca0000400000 */
[C---:B------:R-:W-:Y:S02]  /*0230*/  FSETP.GT.AND P1, PT, R4.reuse, 9.9999999392252902908e-09, PT ;  /* 0x322bcc770400780b */ /* 0x040fe40003f24000 */
[----:B------:R-:W-:-:S11]  /*0240*/  FSETP.NAN.AND P2, PT, R4, R4, PT ;  /* 0x000000040400720b */ /* 0x000fd60003f48000 */
[----:B------:R-:W-:-:S04]  /*0250*/  @!P1 FSEL R4, R4, 9.9999999392252902908e-09, P2 ;  /* 0x322bcc7704049808 */ /* 0x000fc80001000000 */
[C---:B------:R-:W-:Y:S02]  /*0260*/  FSETP.GT.AND P1, PT, |R4|.reuse, 8.50705917302346158658e+37, PT ;  /* 0x7e8000000400780b */ /* 0x040fe40003f24200 */
[----:B------:R-:W-:-:S11]  /*0270*/  FSETP.GEU.AND P2, PT, |R4|, 1.175494350822287508e-38, PT ;  /* 0x008000000400780b */ /* 0x000fd60003f4e200 */
[----:B------:R-:W-:Y:S01]  /*0280*/  @P1 FMUL R4, R4, 0.25 ;  /* 0x3e80000004041820 */ /* 0x000fe20000400000 */
[----:B------:R-:W-:-:S03]  /*0290*/  @P1 FMUL R15, R15, 0.25 ;  /* 0x3e8000000f0f1820 */ /* 0x000fc60000400000 */
[----:B------:R-:W-:Y:S01]  /*02a0*/  @!P2 FMUL R4, R4, 16777216 ;  /* 0x4b8000000404a820 */ /* 0x000fe20000400000 */
[----:B------:R-:W-:-:S05]  /*02b0*/  @!P2 FMUL R15, R15, 16777216 ;  /* 0x4b8000000f0fa820 */ /* 0x000fca0000400000 */
[----:B------:R-:W4:Y:S02]  /*02c0*/  MUFU.RCP R4, R4 ;  /* 0x0000000400047308 */ /* 0x000f240000001000 */
[----:B----4-:R-:W-:-:S04]  /*02d0*/  FMUL R6, R4, R15 ;  /* 0x0000000f04067220 */ /* 0x010fc80000400000 */
[----:B------:R-:W-:Y:S01]  /*02e0*/  FMUL R9, R6, R9 ;  /* 0x0000000906097220 */ /* 0x000fe20000400000 */
[----:B------:R-:W-:Y:S06]  /*02f0*/  @P0 EXIT ;  /* 0x000000000000094d */ /* 0x000fec0003800000 */
[----:B------:R-:W-:Y:S01]  /*0300*/  STG.E desc[UR4][R2.64], R9 ;  /* 0x0000000902007986 */ /* 0x000fe2000c101904 */
[----:B------:R-:W-:Y:S05]  /*0310*/  EXIT ;  /* 0x000000000000794d */ /* 0x000fea0003800000 */
.L_x_0:
[----:B------:R-:W-:-:S00]  /*0320*/  BRA `(.L_x_0) ;  /* 0xfffffffc00fc7947 */ /* 0x000fc0000383ffff */
[----:B------:R-:W-:-:S00]  /*0330*/  NOP ;  /* 0x0000000000007918 */ /* 0x000fc00000000000 */
        /* <DEDUP_REMOVED lines=12> */
.L_x_1:


//--------------------- .nv.global.init           --------------------------
	.section	.nv.global.init,"aw",@progbits
.nv.global.init:
	.type		_$_str,@object
	.size		_$_str,(_$_str_$_2 - _$_str)
_$_str:
        /*0000*/ 	.byte	0x5f, 0x5f, 0x43, 0x55, 0x44, 0x41, 0x5f, 0x46, 0x54, 0x5a, 0x00
	.type		_$_str_$_2,@object
	.size		_$_str_$_2,(.L_1 - _$_str_$_2)
_$_str_$_2:
        /*000b*/ 	.byte	0x5f, 0x5f, 0x43, 0x55, 0x44, 0x41, 0x5f, 0x50, 0x52, 0x45, 0x43, 0x5f, 0x53, 0x51, 0x52, 0x54
        /*001b*/ 	.byte	0x00
.L_1:


//--------------------- .nv.constant0.triton_poi_fused_clamp_div_linalg_vector_norm_mul_0 --------------------------
	.section	.nv.constant0.triton_poi_fused_clamp_div_linalg_vector_norm_mul_0,"a",@progbits
	.sectionflags	@""
	.align	4
.nv.constant0.triton_poi_fused_clamp_div_linalg_vector_norm_mul_0:
	.zero		556
